//
// Generated by NVIDIA NVVM Compiler
//
// Compiler Build ID: CL-36424714
// Cuda compilation tools, release 13.0, V13.0.88
// Based on NVVM 20.0.0
//

.version 9.0
.target sm_100
.address_size 64

	// .globl	_Z18countSymbolsKernelPKcjPi

.visible .entry _Z18countSymbolsKernelPKcjPi(
	.param .u64 .ptr .align 1 _Z18countSymbolsKernelPKcjPi_param_0,
	.param .u32 _Z18countSymbolsKernelPKcjPi_param_1,
	.param .u64 .ptr .align 1 _Z18countSymbolsKernelPKcjPi_param_2
)
{
	.reg .pred 	%p<2>;
	.reg .b32 	%r<8>;
	.reg .b64 	%rd<9>;

	ld.param.u64 	%rd1, [_Z18countSymbolsKernelPKcjPi_param_0];
	ld.param.u32 	%r2, [_Z18countSymbolsKernelPKcjPi_param_1];
	ld.param.u64 	%rd2, [_Z18countSymbolsKernelPKcjPi_param_2];
	mov.u32 	%r3, %ctaid.x;
	mov.u32 	%r4, %ntid.x;
	mov.u32 	%r5, %tid.x;
	mad.lo.s32 	%r1, %r3, %r4, %r5;
	setp.ge.u32 	%p1, %r1, %r2;
	@%p1 bra 	$L__BB0_2;
	cvta.to.global.u64 	%rd3, %rd1;
	cvta.to.global.u64 	%rd4, %rd2;
	cvt.s64.s32 	%rd5, %r1;
	add.s64 	%rd6, %rd3, %rd5;
	ld.global.s8 	%r6, [%rd6];
	mul.wide.s32 	%rd7, %r6, 4;
	add.s64 	%rd8, %rd4, %rd7;
	atom.global.add.u32 	%r7, [%rd8], 1;
$L__BB0_2:
	ret;

}


// ===== COMPILED SASS (sm_100) =====

	.target	sm_100

	.elftype	@"ET_EXEC"


//--------------------- .note.nv.tkinfo           --------------------------
	.section	.note.nv.tkinfo,"",@"SHT_NOTE"
	.sectionflags	@"SHF_NOTE_NV_TKINFO"
	.tkinfo
        /*0018*/ 	.word	0x00000002
        /*0030*/ 	.string	""
        /*0030*/ 	.string	"ptxas"
        /*0030*/ 	.string	"Cuda compilation tools, release 13.0, V13.0.88"
        /*0030*/ 	.string	"Build cuda_13.0.r13.0/compiler.36424714_0"
        /*0030*/ 	.string	"-arch sm_100 -m 64 "



//--------------------- .note.nv.cuinfo           --------------------------
	.section	.note.nv.cuinfo,"",@"SHT_NOTE"
	.sectionflags	@"SHF_NOTE_NV_CUINFO"
        /*0018*/ 	.short	0x0002
        /*001a*/ 	.short	0x0064
        /*001c*/ 	.short	0x0082
	.zero		2


//--------------------- .nv.info                  --------------------------
	.section	.nv.info,"",@"SHT_CUDA_INFO"
	.align	4


	//----- nvinfo : EIATTR_REGCOUNT
	.align		4
        /*0000*/ 	.byte	0x04, 0x2f
        /*0002*/ 	.short	(.L_1 - .L_0)
	.align		4
.L_0:
        /*0004*/ 	.word	index@(_Z18countSymbolsKernelPKcjPi)
        /*0008*/ 	.word	0x0000000a


	//----- nvinfo : EIATTR_FRAME_SIZE
	.align		4
.L_1:
        /*000c*/ 	.byte	0x04, 0x11
        /*000e*/ 	.short	(.L_3 - .L_2)
	.align		4
.L_2:
        /*0010*/ 	.word	index@(_Z18countSymbolsKernelPKcjPi)
        /*0014*/ 	.word	0x00000000


	//----- nvinfo : EIATTR_MIN_STACK_SIZE
	.align		4
.L_3:
        /*0018*/ 	.byte	0x04, 0x12
        /*001a*/ 	.short	(.L_5 - .L_4)
	.align		4
.L_4:
        /*001c*/ 	.word	index@(_Z18countSymbolsKernelPKcjPi)
        /*0020*/ 	.word	0x00000000
.L_5:


//--------------------- .nv.compat                --------------------------
	.section	.nv.compat,"",@"SHT_CUDA_COMPAT_INFO"
	.align	4
        /*0000*/ 	.byte	0x02, 0x09, 0x00, 0x00, 0x02, 0x02, 0x01, 0x00, 0x02, 0x05, 0x05, 0x00, 0x03, 0x07, 0x01, 0x01
        /*0010*/ 	.byte	0x02, 0x03, 0x00, 0x00, 0x02, 0x06, 0x01, 0x00, 0x04, 0x0b, 0x08, 0x00, 0x09, 0x00, 0x00, 0x00
        /*0020*/ 	.byte	0x00, 0x00, 0x00, 0x00


//--------------------- .nv.info._Z18countSymbolsKernelPKcjPi --------------------------
	.section	.nv.info._Z18countSymbolsKernelPKcjPi,"",@"SHT_CUDA_INFO"
	.sectionflags	@""
	.align	4


	//----- nvinfo : EIATTR_CUDA_API_VERSION
	.align		4
        /*0000*/ 	.byte	0x04, 0x37
        /*0002*/ 	.short	(.L_7 - .L_6)
.L_6:
        /*0004*/ 	.word	0x00000082


	//----- nvinfo : EIATTR_KPARAM_INFO
	.align		4
.L_7:
        /*0008*/ 	.byte	0x04, 0x17
        /*000a*/ 	.short	(.L_9 - .L_8)
.L_8:
        /*000c*/ 	.word	0x00000000
        /*0010*/ 	.short	0x0002
        /*0012*/ 	.short	0x0010
        /*0014*/ 	.byte	0x00, 0xf5, 0x21, 0x00


	//----- nvinfo : EIATTR_KPARAM_INFO
	.align		4
.L_9:
        /*0018*/ 	.byte	0x04, 0x17
        /*001a*/ 	.short	(.L_11 - .L_10)
.L_10:
        /*001c*/ 	.word	0x00000000
        /*0020*/ 	.short	0x0001
        /*0022*/ 	.short	0x0008
        /*0024*/ 	.byte	0x00, 0xf0, 0x11, 0x00


	//----- nvinfo : EIATTR_KPARAM_INFO
	.align		4
.L_11:
        /*0028*/ 	.byte	0x04, 0x17
        /*002a*/ 	.short	(.L_13 - .L_12)
.L_12:
        /*002c*/ 	.word	0x00000000
        /*0030*/ 	.short	0x0000
        /*0032*/ 	.short	0x0000
        /*0034*/ 	.byte	0x00, 0xf5, 0x21, 0x00


	//----- nvinfo : EIATTR_SPARSE_MMA_MASK
	.align		4
.L_13:
        /*0038*/ 	.byte	0x03, 0x50
        /*003a*/ 	.short	0x0000


	//----- nvinfo : EIATTR_MAXREG_COUNT
	.align		4
        /*003c*/ 	.byte	0x03, 0x1b
        /*003e*/ 	.short	0x00ff


	//----- nvinfo : EIATTR_MERCURY_ISA_VERSION
	.align		4
        /*0040*/ 	.byte	0x03, 0x5f
        /*0042*/ 	.short	0x0101


	//----- nvinfo : EIATTR_VRC_CTA_INIT_COUNT
	.align		4
        /*0044*/ 	.byte	0x02, 0x4a
	.zero		1
	.zero		1


	//----- nvinfo : EIATTR_EXIT_INSTR_OFFSETS
	.align		4
        /*0048*/ 	.byte	0x04, 0x1c
        /*004a*/ 	.short	(.L_15 - .L_14)


	//   ....[0]....
.L_14:
        /*004c*/ 	.word	0x00000070


	//   ....[1]....
        /*0050*/ 	.word	0x00000110


	//----- nvinfo : EIATTR_CBANK_PARAM_SIZE
	.align		4
.L_15:
        /*0054*/ 	.byte	0x03, 0x19
        /*0056*/ 	.short	0x0018


	//----- nvinfo : EIATTR_PARAM_CBANK
	.align		4
        /*0058*/ 	.byte	0x04, 0x0a
        /*005a*/ 	.short	(.L_17 - .L_16)
	.align		4
.L_16:
        /*005c*/ 	.word	index@(.nv.constant0._Z18countSymbolsKernelPKcjPi)
        /*0060*/ 	.short	0x0380
        /*0062*/ 	.short	0x0018


	//----- nvinfo : EIATTR_SW_WAR
	.align		4
.L_17:
        /*0064*/ 	.byte	0x04, 0x36
        /*0066*/ 	.short	(.L_19 - .L_18)
.L_18:
        /*0068*/ 	.word	0x00000008
.L_19:


//--------------------- .nv.callgraph             --------------------------
	.section	.nv.callgraph,"",@"SHT_CUDA_CALLGRAPH"
	.align	4
	.sectionentsize	8
	.align		4
        /*0000*/ 	.word	0x00000000
	.align		4
        /*0004*/ 	.word	0xffffffff
	.align		4
        /*0008*/ 	.word	0x00000000
	.align		4
        /*000c*/ 	.word	0xfffffffe
	.align		4
        /*0010*/ 	.word	0x00000000
	.align		4
        /*0014*/ 	.word	0xfffffffd
	.align		4
        /*0018*/ 	.word	0x00000000
	.align		4
        /*001c*/ 	.word	0xfffffffc


//--------------------- .text._Z18countSymbolsKernelPKcjPi --------------------------
	.section	.text._Z18countSymbolsKernelPKcjPi,"ax",@progbits
	.align	128
        .global         _Z18countSymbolsKernelPKcjPi
        .type           _Z18countSymbolsKernelPKcjPi,@function
        .size           _Z18countSymbolsKernelPKcjPi,(.L_x_1 - _Z18countSymbolsKernelPKcjPi)
        .other          _Z18countSymbolsKernelPKcjPi,@"STO_CUDA_ENTRY STV_DEFAULT"
_Z18countSymbolsKernelPKcjPi:
.text._Z18countSymbolsKernelPKcjPi:
[----:B------:R-:W-:Y:S01]  /*0000*/  LDC R1, c[0x0][0x37c] ;  /* 0x0000df00ff017b82 */ /* 0x000fe20000000800 */
[----:B------:R-:W0:Y:S07]  /*0010*/  S2R R3, SR_TID.X ;  /* 0x0000000000037919 */ /* 0x000e2e0000002100 */
[----:B------:R-:W0:Y:S01]  /*0020*/  S2UR UR4, SR_CTAID.X ;  /* 0x00000000000479c3 */ /* 0x000e220000002500 */
[----:B------:R-:W1:Y:S07]  /*0030*/  LDCU UR5, c[0x0][0x388] ;  /* 0x00007100ff0577ac */ /* 0x000e6e0008000800 */
[----:B------:R-:W0:Y:S02]  /*0040*/  LDC R0, c[0x0][0x360] ;  /* 0x0000d800ff007b82 */ /* 0x000e240000000800 */
[----:B0-----:R-:W-:-:S05]  /*0050*/  IMAD R0, R0, UR4, R3 ;  /* 0x0000000400007c24 */ /* 0x001fca000f8e0203 */
[----:B-1----:R-:W-:-:S13]  /*0060*/  ISETP.GE.U32.AND P0, PT, R0, UR5, PT ;  /* 0x0000000500007c0c */ /* 0x002fda000bf06070 */
[----:B------:R-:W-:Y:S05]  /*0070*/  @P0 EXIT ;  /* 0x000000000000094d */ /* 0x000fea0003800000 */
[----:B------:R-:W0:Y:S01]  /*0080*/  LDCU.64 UR6, c[0x0][0x380] ;  /* 0x00007000ff0677ac */ /* 0x000e220008000a00 */
[----:B------:R-:W1:Y:S01]  /*0090*/  LDC.64 R2, c[0x0][0x390] ;  /* 0x0000e400ff027b82 */ /* 0x000e620000000a00 */
[----:B------:R-:W2:Y:S01]  /*00a0*/  LDCU.64 UR4, c[0x0][0x358] ;  /* 0x00006b00ff0477ac */ /* 0x000ea20008000a00 */
[----:B0-----:R-:W-:-:S04]  /*00b0*/  IADD3 R4, P0, PT, R0, UR6, RZ ;  /* 0x0000000600047c10 */ /* 0x001fc8000ff1e0ff */
[----:B------:R-:W-:-:S06]  /*00c0*/  LEA.HI.X.SX32 R5, R0, UR7, 0x1, P0 ;  /* 0x0000000700057c11 */ /* 0x000fcc00080f0eff */
[----:B--2---:R-:W1:Y:S01]  /*00d0*/  LDG.E.S8 R5, desc[UR4][R4.64] ;  /* 0x0000000404057981 */ /* 0x004e62000c1e1300 */
[----:B------:R-:W-:Y:S02]  /*00e0*/  HFMA2 R7, -RZ, RZ, 0, 5.9604644775390625e-08 ;  /* 0x00000001ff077431 */ /* 0x000fe400000001ff */
[----:B-1----:R-:W-:-:S05]  /*00f0*/  IMAD.WIDE R2, R5, 0x4, R2 ;  /* 0x0000000405027825 */ /* 0x002fca00078e0202 */
[----:B------:R-:W-:Y:S01]  /*0100*/  REDG.E.ADD.STRONG.GPU desc[UR4][R2.64], R7 ;  /* 0x000000070200798e */ /* 0x000fe2000c12e104 */
[----:B------:R-:W-:Y:S05]  /*0110*/  EXIT ;  /* 0x000000000000794d */ /* 0x000fea0003800000 */
.L_x_0:
[----:B------:R-:W-:-:S00]  /*0120*/  BRA `(.L_x_0) ;  /* 0xfffffffc00fc7947 */ /* 0x000fc0000383ffff */
[----:B------:R-:W-:-:S00]  /*0130*/  NOP ;  /* 0x0000000000007918 */ /* 0x000fc00000000000 */
        /* <DEDUP_REMOVED lines=12> */
.L_x_1:


//--------------------- .nv.shared.reserved.0     --------------------------
	.section	.nv.shared.reserved.0,"aw",@nobits
	.weak		__nv_reservedSMEM_offset_0_alias
	.size		__nv_reservedSMEM_offset_0_alias, 0, 64
	.other		__nv_reservedSMEM_offset_0_alias,@"STO_CUDA_RESERVED_SHARED STV_DEFAULT"
__nv_reservedSMEM_offset_0_alias:
	.zero		0
	.zero		64


//--------------------- .nv.constant0._Z18countSymbolsKernelPKcjPi --------------------------
	.section	.nv.constant0._Z18countSymbolsKernelPKcjPi,"a",@progbits
	.sectionflags	@""
	.align	4
.nv.constant0._Z18countSymbolsKernelPKcjPi:
	.zero		920


//--------------------- SYMBOLS --------------------------

	.type		.nv.reservedSmem.offset0,@object
	.size		.nv.reservedSmem.offset0,0x4
